//
// Generated by NVIDIA NVVM Compiler
//
// Compiler Build ID: CL-36424714
// Cuda compilation tools, release 13.0, V13.0.88
// Based on NVVM 20.0.0
//

.version 9.0
.target sm_100
.address_size 64

	// .globl	_Z10stencil_1dPmS_
// _ZZ10stencil_1dPmS_E4temp has been demoted

.visible .entry _Z10stencil_1dPmS_(
	.param .u64 .ptr .align 1 _Z10stencil_1dPmS__param_0,
	.param .u64 .ptr .align 1 _Z10stencil_1dPmS__param_1
)
{
	.reg .pred 	%p<2>;
	.reg .b32 	%r<8>;
	.reg .b64 	%rd<15>;
	// demoted variable
	.shared .align 8 .b8 _ZZ10stencil_1dPmS_E4temp[4144];
	ld.param.u64 	%rd4, [_Z10stencil_1dPmS__param_0];
	ld.param.u64 	%rd3, [_Z10stencil_1dPmS__param_1];
	cvta.to.global.u64 	%rd1, %rd4;
	mov.u32 	%r1, %tid.x;
	mov.u32 	%r4, %ctaid.x;
	mov.u32 	%r5, %ntid.x;
	mad.lo.s32 	%r2, %r4, %r5, %r1;
	mul.wide.u32 	%rd5, %r2, 8;
	add.s64 	%rd2, %rd1, %rd5;
	ld.global.u64 	%rd6, [%rd2];
	shl.b32 	%r6, %r1, 3;
	mov.u32 	%r7, _ZZ10stencil_1dPmS_E4temp;
	add.s32 	%r3, %r7, %r6;
	st.shared.u64 	[%r3+24], %rd6;
	setp.gt.u32 	%p1, %r1, 2;
	@%p1 bra 	$L__BB0_2;
	mul.wide.u32 	%rd7, %r1, 8;
	add.s64 	%rd8, %rd1, %rd7;
	ld.global.u64 	%rd9, [%rd8];
	st.shared.u64 	[%r3], %rd9;
	ld.global.u64 	%rd10, [%rd2+4096];
	st.shared.u64 	[%r3+4120], %rd10;
$L__BB0_2:
	bar.sync 	0;
	cvta.to.global.u64 	%rd11, %rd3;
	add.s64 	%rd13, %rd11, %rd5;
	mov.b64 	%rd14, 0;
	st.global.u64 	[%rd13], %rd14;
	ret;

}


// ===== COMPILED SASS (sm_100) =====

	.target	sm_100

	.elftype	@"ET_EXEC"


//--------------------- .note.nv.tkinfo           --------------------------
	.section	.note.nv.tkinfo,"",@"SHT_NOTE"
	.sectionflags	@"SHF_NOTE_NV_TKINFO"
	.tkinfo
        /*0018*/ 	.word	0x00000002
        /*0030*/ 	.string	""
        /*0030*/ 	.string	"ptxas"
        /*0030*/ 	.string	"Cuda compilation tools, release 13.0, V13.0.88"
        /*0030*/ 	.string	"Build cuda_13.0.r13.0/compiler.36424714_0"
        /*0030*/ 	.string	"-arch sm_100 -m 64 "



//--------------------- .note.nv.cuinfo           --------------------------
	.section	.note.nv.cuinfo,"",@"SHT_NOTE"
	.sectionflags	@"SHF_NOTE_NV_CUINFO"
        /*0018*/ 	.short	0x0002
        /*001a*/ 	.short	0x0064
        /*001c*/ 	.short	0x0082
	.zero		2


//--------------------- .nv.info                  --------------------------
	.section	.nv.info,"",@"SHT_CUDA_INFO"
	.align	4


	//----- nvinfo : EIATTR_REGCOUNT
	.align		4
        /*0000*/ 	.byte	0x04, 0x2f
        /*0002*/ 	.short	(.L_1 - .L_0)
	.align		4
.L_0:
        /*0004*/ 	.word	index@(_Z10stencil_1dPmS_)
        /*0008*/ 	.word	0x00000012


	//----- nvinfo : EIATTR_FRAME_SIZE
	.align		4
.L_1:
        /*000c*/ 	.byte	0x04, 0x11
        /*000e*/ 	.short	(.L_3 - .L_2)
	.align		4
.L_2:
        /*0010*/ 	.word	index@(_Z10stencil_1dPmS_)
        /*0014*/ 	.word	0x00000000


	//----- nvinfo : EIATTR_MIN_STACK_SIZE
	.align		4
.L_3:
        /*0018*/ 	.byte	0x04, 0x12
        /*001a*/ 	.short	(.L_5 - .L_4)
	.align		4
.L_4:
        /*001c*/ 	.word	index@(_Z10stencil_1dPmS_)
        /*0020*/ 	.word	0x00000000
.L_5:


//--------------------- .nv.compat                --------------------------
	.section	.nv.compat,"",@"SHT_CUDA_COMPAT_INFO"
	.align	4
        /*0000*/ 	.byte	0x02, 0x09, 0x00, 0x00, 0x02, 0x02, 0x01, 0x00, 0x02, 0x05, 0x05, 0x00, 0x03, 0x07, 0x01, 0x01
        /*0010*/ 	.byte	0x02, 0x03, 0x00, 0x00, 0x02, 0x06, 0x01, 0x00, 0x04, 0x0b, 0x08, 0x00, 0x09, 0x00, 0x00, 0x00
        /*0020*/ 	.byte	0x00, 0x00, 0x00, 0x00


//--------------------- .nv.info._Z10stencil_1dPmS_ --------------------------
	.section	.nv.info._Z10stencil_1dPmS_,"",@"SHT_CUDA_INFO"
	.sectionflags	@""
	.align	4


	//----- nvinfo : EIATTR_CUDA_API_VERSION
	.align		4
        /*0000*/ 	.byte	0x04, 0x37
        /*0002*/ 	.short	(.L_7 - .L_6)
.L_6:
        /*0004*/ 	.word	0x00000082


	//----- nvinfo : EIATTR_KPARAM_INFO
	.align		4
.L_7:
        /*0008*/ 	.byte	0x04, 0x17
        /*000a*/ 	.short	(.L_9 - .L_8)
.L_8:
        /*000c*/ 	.word	0x00000000
        /*0010*/ 	.short	0x0001
        /*0012*/ 	.short	0x0008
        /*0014*/ 	.byte	0x00, 0xf5, 0x21, 0x00


	//----- nvinfo : EIATTR_KPARAM_INFO
	.align		4
.L_9:
        /*0018*/ 	.byte	0x04, 0x17
        /*001a*/ 	.short	(.L_11 - .L_10)
.L_10:
        /*001c*/ 	.word	0x00000000
        /*0020*/ 	.short	0x0000
        /*0022*/ 	.short	0x0000
        /*0024*/ 	.byte	0x00, 0xf5, 0x21, 0x00


	//----- nvinfo : EIATTR_SPARSE_MMA_MASK
	.align		4
.L_11:
        /*0028*/ 	.byte	0x03, 0x50
        /*002a*/ 	.short	0x0000


	//----- nvinfo : EIATTR_MAXREG_COUNT
	.align		4
        /*002c*/ 	.byte	0x03, 0x1b
        /*002e*/ 	.short	0x00ff


	//----- nvinfo : EIATTR_NUM_BARRIERS
	.align		4
        /*0030*/ 	.byte	0x02, 0x4c
        /*0032*/ 	.byte	0x01
	.zero		1


	//----- nvinfo : EIATTR_MERCURY_ISA_VERSION
	.align		4
        /*0034*/ 	.byte	0x03, 0x5f
        /*0036*/ 	.short	0x0101


	//----- nvinfo : EIATTR_VRC_CTA_INIT_COUNT
	.align		4
        /*0038*/ 	.byte	0x02, 0x4a
	.zero		1
	.zero		1


	//----- nvinfo : EIATTR_EXIT_INSTR_OFFSETS
	.align		4
        /*003c*/ 	.byte	0x04, 0x1c
        /*003e*/ 	.short	(.L_13 - .L_12)


	//   ....[0]....
.L_12:
        /*0040*/ 	.word	0x00000180


	//----- nvinfo : EIATTR_CBANK_PARAM_SIZE
	.align		4
.L_13:
        /*0044*/ 	.byte	0x03, 0x19
        /*0046*/ 	.short	0x0010


	//----- nvinfo : EIATTR_PARAM_CBANK
	.align		4
        /*0048*/ 	.byte	0x04, 0x0a
        /*004a*/ 	.short	(.L_15 - .L_14)
	.align		4
.L_14:
        /*004c*/ 	.word	index@(.nv.constant0._Z10stencil_1dPmS_)
        /*0050*/ 	.short	0x0380
        /*0052*/ 	.short	0x0010


	//----- nvinfo : EIATTR_SW_WAR
	.align		4
.L_15:
        /*0054*/ 	.byte	0x04, 0x36
        /*0056*/ 	.short	(.L_17 - .L_16)
.L_16:
        /*0058*/ 	.word	0x00000008
.L_17:


//--------------------- .nv.callgraph             --------------------------
	.section	.nv.callgraph,"",@"SHT_CUDA_CALLGRAPH"
	.align	4
	.sectionentsize	8
	.align		4
        /*0000*/ 	.word	0x00000000
	.align		4
        /*0004*/ 	.word	0xffffffff
	.align		4
        /*0008*/ 	.word	0x00000000
	.align		4
        /*000c*/ 	.word	0xfffffffe
	.align		4
        /*0010*/ 	.word	0x00000000
	.align		4
        /*0014*/ 	.word	0xfffffffd
	.align		4
        /*0018*/ 	.word	0x00000000
	.align		4
        /*001c*/ 	.word	0xfffffffc


//--------------------- .text._Z10stencil_1dPmS_  --------------------------
	.section	.text._Z10stencil_1dPmS_,"ax",@progbits
	.align	128
        .global         _Z10stencil_1dPmS_
        .type           _Z10stencil_1dPmS_,@function
        .size           _Z10stencil_1dPmS_,(.L_x_1 - _Z10stencil_1dPmS_)
        .other          _Z10stencil_1dPmS_,@"STO_CUDA_ENTRY STV_DEFAULT"
_Z10stencil_1dPmS_:
.text._Z10stencil_1dPmS_:
[----:B------:R-:W-:Y:S01]  /*0000*/  LDC R1, c[0x0][0x37c] ;  /* 0x0000df00ff017b82 */ /* 0x000fe20000000800 */
[----:B------:R-:W0:Y:S07]  /*0010*/  S2R R15, SR_TID.X ;  /* 0x00000000000f7919 */ /* 0x000e2e0000002100 */
[----:B------:R-:W1:Y:S01]  /*0020*/  S2UR UR4, SR_CTAID.X ;  /* 0x00000000000479c3 */ /* 0x000e620000002500 */
[----:B------:R-:W2:Y:S07]  /*0030*/  LDCU.64 UR6, c[0x0][0x358] ;  /* 0x00006b00ff0677ac */ /* 0x000eae0008000a00 */
[----:B------:R-:W1:Y:S08]  /*0040*/  LDC R0, c[0x0][0x360] ;  /* 0x0000d800ff007b82 */ /* 0x000e700000000800 */
[----:B------:R-:W3:Y:S08]  /*0050*/  LDC.64 R2, c[0x0][0x380] ;  /* 0x0000e000ff027b82 */ /* 0x000ef00000000a00 */
[----:B------:R-:W4:Y:S01]  /*0060*/  S2UR UR5, SR_CgaCtaId ;  /* 0x00000000000579c3 */ /* 0x000f220000008800 */
[----:B0-----:R-:W-:Y:S01]  /*0070*/  ISETP.GT.U32.AND P0, PT, R15, 0x2, PT ;  /* 0x000000020f00780c */ /* 0x001fe20003f04070 */
[----:B-1----:R-:W-:-:S06]  /*0080*/  IMAD R13, R0, UR4, R15 ;  /* 0x00000004000d7c24 */ /* 0x002fcc000f8e020f */
[----:B------:R-:W0:Y:S06]  /*0090*/  LDC.64 R10, c[0x0][0x388] ;  /* 0x0000e200ff0a7b82 */ /* 0x000e2c0000000a00 */
[----:B---3--:R-:W-:-:S04]  /*00a0*/  @!P0 IMAD.WIDE.U32 R6, R15, 0x8, R2 ;  /* 0x000000080f068825 */ /* 0x008fc800078e0002 */
[C---:B------:R-:W-:Y:S02]  /*00b0*/  IMAD.WIDE.U32 R2, R13.reuse, 0x8, R2 ;  /* 0x000000080d027825 */ /* 0x040fe400078e0002 */
[----:B--2---:R-:W2:Y:S04]  /*00c0*/  @!P0 LDG.E.64 R6, desc[UR6][R6.64] ;  /* 0x0000000606068981 */ /* 0x004ea8000c1e1b00 */
[----:B------:R-:W3:Y:S04]  /*00d0*/  LDG.E.64 R4, desc[UR6][R2.64] ;  /* 0x0000000602047981 */ /* 0x000ee8000c1e1b00 */
[----:B------:R-:W5:Y:S01]  /*00e0*/  @!P0 LDG.E.64 R8, desc[UR6][R2.64+0x1000] ;  /* 0x0010000602088981 */ /* 0x000f62000c1e1b00 */
[----:B------:R-:W-:Y:S01]  /*00f0*/  UMOV UR4, 0x400 ;  /* 0x0000040000047882 */ /* 0x000fe20000000000 */
[----:B0-----:R-:W-:Y:S01]  /*0100*/  IMAD.WIDE.U32 R10, R13, 0x8, R10 ;  /* 0x000000080d0a7825 */ /* 0x001fe200078e000a */
[----:B----4-:R-:W-:-:S06]  /*0110*/  ULEA UR4, UR5, UR4, 0x18 ;  /* 0x0000000405047291 */ /* 0x010fcc000f8ec0ff */
[----:B------:R-:W-:-:S05]  /*0120*/  LEA R15, R15, UR4, 0x3 ;  /* 0x000000040f0f7c11 */ /* 0x000fca000f8e18ff */
[----:B--2---:R-:W-:Y:S04]  /*0130*/  @!P0 STS.64 [R15], R6 ;  /* 0x000000060f008388 */ /* 0x004fe80000000a00 */
[----:B---3--:R-:W-:Y:S04]  /*0140*/  STS.64 [R15+0x18], R4 ;  /* 0x000018040f007388 */ /* 0x008fe80000000a00 */
[----:B-----5:R-:W-:Y:S01]  /*0150*/  @!P0 STS.64 [R15+0x1018], R8 ;  /* 0x001018080f008388 */ /* 0x020fe20000000a00 */
[----:B------:R-:W-:Y:S06]  /*0160*/  BAR.SYNC.DEFER_BLOCKING 0x0 ;  /* 0x0000000000007b1d */ /* 0x000fec0000010000 */
[----:B------:R-:W-:Y:S01]  /*0170*/  STG.E.64 desc[UR6][R10.64], RZ ;  /* 0x000000ff0a007986 */ /* 0x000fe2000c101b06 */
[----:B------:R-:W-:Y:S05]  /*0180*/  EXIT ;  /* 0x000000000000794d */ /* 0x000fea0003800000 */
.L_x_0:
[----:B------:R-:W-:-:S00]  /*0190*/  BRA `(.L_x_0) ;  /* 0xfffffffc00fc7947 */ /* 0x000fc0000383ffff */
[----:B------:R-:W-:-:S00]  /*01a0*/  NOP ;  /* 0x0000000000007918 */ /* 0x000fc00000000000 */
        /* <DEDUP_REMOVED lines=13> */
.L_x_1:


//--------------------- .nv.shared._Z10stencil_1dPmS_ --------------------------
	.section	.nv.shared._Z10stencil_1dPmS_,"aw",@nobits
	.sectionflags	@""
	.align	8
.nv.shared._Z10stencil_1dPmS_:
	.zero		5168


//--------------------- .nv.shared.reserved.0     --------------------------
	.section	.nv.shared.reserved.0,"aw",@nobits
	.weak		__nv_reservedSMEM_offset_0_alias
	.size		__nv_reservedSMEM_offset_0_alias, 0, 64
	.other		__nv_reservedSMEM_offset_0_alias,@"STO_CUDA_RESERVED_SHARED STV_DEFAULT"
__nv_reservedSMEM_offset_0_alias:
	.zero		0
	.zero		64


//--------------------- .nv.constant0._Z10stencil_1dPmS_ --------------------------
	.section	.nv.constant0._Z10stencil_1dPmS_,"a",@progbits
	.sectionflags	@""
	.align	4
.nv.constant0._Z10stencil_1dPmS_:
	.zero		912


//--------------------- SYMBOLS --------------------------

	.type		.nv.reservedSmem.offset0,@object
	.size		.nv.reservedSmem.offset0,0x4
	.type		.nv.reservedSmem.cap,@object
	.size		.nv.reservedSmem.cap,0x4
